	.headerflags	@"EF_CUDA_TEXMODE_UNIFIED EF_CUDA_64BIT_ADDRESS EF_CUDA_ACCELERATORS EF_CUDA_SM90 EF_CUDA_VIRTUAL_SM(EF_CUDA_SM90)"
	.elftype	@"ET_EXEC"


//--------------------- .nv.info                  --------------------------
	.section	.nv.info,"",@"SHT_CUDA_INFO"
	.align	4


	//----- nvinfo : EIATTR_REGCOUNT
	.align		4
        /*0000*/ 	.byte	0x04, 0x2f
        /*0002*/ 	.short	(.L_1 - .L_0)
	.align		4
.L_0:
        /*0004*/ 	.word	index@(triton_poi_fused_convolution_2)
        /*0008*/ 	.word	0x0000000e


	//----- nvinfo : EIATTR_MIN_STACK_SIZE
	.align		4
.L_1:
        /*000c*/ 	.byte	0x04, 0x12
        /*000e*/ 	.short	(.L_3 - .L_2)
	.align		4
.L_2:
        /*0010*/ 	.word	index@(triton_poi_fused_convolution_2)
        /*0014*/ 	.word	0x00000000


	//----- nvinfo : EIATTR_FRAME_SIZE
	.align		4
.L_3:
        /*0018*/ 	.byte	0x04, 0x11
        /*001a*/ 	.short	(.L_5 - .L_4)
	.align		4
.L_4:
        /*001c*/ 	.word	index@(triton_poi_fused_convolution_2)
        /*0020*/ 	.word	0x00000000


	//----- nvinfo : EIATTR_MIN_STACK_SIZE
	.align		4
.L_5:
        /*0024*/ 	.byte	0x04, 0x12
        /*0026*/ 	.short	(.L_7 - .L_6)
	.align		4
.L_6:
        /*0028*/ 	.word	index@(triton_poi_fused_convolution_2)
        /*002c*/ 	.word	0x00000000
.L_7:


//--------------------- .nv.info.triton_poi_fused_convolution_2 --------------------------
	.section	.nv.info.triton_poi_fused_convolution_2,"",@"SHT_CUDA_INFO"
	.sectionflags	@""
	.align	4


	//----- nvinfo : EIATTR_CUDA_API_VERSION
	.align		4
        /*0000*/ 	.byte	0x04, 0x37
        /*0002*/ 	.short	(.L_9 - .L_8)
.L_8:
        /*0004*/ 	.word	0x0000007c


	//----- nvinfo : EIATTR_KPARAM_INFO
	.align		4
.L_9:
        /*0008*/ 	.byte	0x04, 0x17
        /*000a*/ 	.short	(.L_11 - .L_10)
.L_10:
        /*000c*/ 	.word	0x00000000
        /*0010*/ 	.short	0x0002
        /*0012*/ 	.short	0x0010
        /*0014*/ 	.byte	0x00, 0xf0, 0x11, 0x00


	//----- nvinfo : EIATTR_KPARAM_INFO
	.align		4
.L_11:
        /*0018*/ 	.byte	0x04, 0x17
        /*001a*/ 	.short	(.L_13 - .L_12)
.L_12:
        /*001c*/ 	.word	0x00000000
        /*0020*/ 	.short	0x0001
        /*0022*/ 	.short	0x0008
        /*0024*/ 	.byte	0x00, 0xf4, 0x21, 0x00


	//----- nvinfo : EIATTR_KPARAM_INFO
	.align		4
.L_13:
        /*0028*/ 	.byte	0x04, 0x17
        /*002a*/ 	.short	(.L_15 - .L_14)
.L_14:
        /*002c*/ 	.word	0x00000000
        /*0030*/ 	.short	0x0000
        /*0032*/ 	.short	0x0000
        /*0034*/ 	.byte	0x00, 0xf4, 0x21, 0x00


	//----- nvinfo : EIATTR_SPARSE_MMA_MASK
	.align		4
.L_15:
        /*0038*/ 	.byte	0x03, 0x50
        /*003a*/ 	.short	0x0000


	//----- nvinfo : EIATTR_MAXREG_COUNT
	.align		4
        /*003c*/ 	.byte	0x03, 0x1b
        /*003e*/ 	.short	0x00ff


	//----- nvinfo : EIATTR_EXIT_INSTR_OFFSETS
	.align		4
        /*0040*/ 	.byte	0x04, 0x1c
        /*0042*/ 	.short	(.L_17 - .L_16)


	//   ....[0]....
.L_16:
        /*0044*/ 	.word	0x00000190


	//----- nvinfo : EIATTR_REQNTID
	.align		4
.L_17:
        /*0048*/ 	.byte	0x04, 0x10
        /*004a*/ 	.short	(.L_19 - .L_18)
.L_18:
        /*004c*/ 	.word	0x00000080
        /*0050*/ 	.word	0x00000001
        /*0054*/ 	.word	0x00000001


	//----- nvinfo : EIATTR_CBANK_PARAM_SIZE
	.align		4
.L_19:
        /*0058*/ 	.byte	0x03, 0x19
        /*005a*/ 	.short	0x0014


	//----- nvinfo : EIATTR_PARAM_CBANK
	.align		4
        /*005c*/ 	.byte	0x04, 0x0a
        /*005e*/ 	.short	(.L_21 - .L_20)
	.align		4
.L_20:
        /*0060*/ 	.word	index@(.nv.constant0.triton_poi_fused_convolution_2)
        /*0064*/ 	.short	0x0210
        /*0066*/ 	.short	0x0014


	//----- nvinfo : EIATTR_SW_WAR
	.align		4
.L_21:
        /*0068*/ 	.byte	0x04, 0x36
        /*006a*/ 	.short	(.L_23 - .L_22)
.L_22:
        /*006c*/ 	.word	0x00000008
.L_23:


//--------------------- .nv.callgraph             --------------------------
	.section	.nv.callgraph,"",@"SHT_CUDA_CALLGRAPH"
	.align	4
	.sectionentsize	8
	.align		4
        /*0000*/ 	.word	0x00000000
	.align		4
        /*0004*/ 	.word	0xffffffff
	.align		4
        /*0008*/ 	.word	0x00000000
	.align		4
        /*000c*/ 	.word	0xfffffffe
	.align		4
        /*0010*/ 	.word	0x00000000
	.align		4
        /*0014*/ 	.word	0xfffffffd
	.align		4
        /*0018*/ 	.word	0x00000000
	.align		4
        /*001c*/ 	.word	0xfffffffc


//--------------------- .text.triton_poi_fused_convolution_2 --------------------------
	.section	.text.triton_poi_fused_convolution_2,"ax",@progbits
	.align	128
        .global         triton_poi_fused_convolution_2
        .type           triton_poi_fused_convolution_2,@function
        .size           triton_poi_fused_convolution_2,(.L_x_1 - triton_poi_fused_convolution_2)
        .other          triton_poi_fused_convolution_2,@"STO_CUDA_ENTRY STV_DEFAULT"
triton_poi_fused_convolution_2:
.text.triton_poi_fused_convolution_2:
[----:B------:R-:W-:Y:S01]  /*0000*/  LDC R1, c[0x0][0x28] ;  /* 0x00000a00ff017b82 */ /* 0x000fe20000000800 */
[----:B------:R-:W1:Y:S07]  /*0010*/  S2R R0, SR_TID.X ;  /* 0x0000000000007919 */ /* 0x000e6e0000002100 */
[----:B------:R-:W2:Y:S01]  /*0020*/  LDC.64 R4, c[0x0][0x218] ;  /* 0x00008600ff047b82 */ /* 0x000ea20000000a00 */
[----:B------:R-:W-:Y:S01]  /*0030*/  ULDC.64 UR4, c[0x0][0x208] ;  /* 0x0000820000047ab9 */ /* 0x000fe20000000a00 */
[----:B------:R-:W3:Y:S06]  /*0040*/  S2R R7, SR_CTAID.X ;  /* 0x0000000000077919 */ /* 0x000eec0000002500 */
[----:B------:R-:W4:Y:S01]  /*0050*/  LDC.64 R2, c[0x0][0x210] ;  /* 0x00008400ff027b82 */ /* 0x000f220000000a00 */
[----:B-1----:R-:W-:Y:S01]  /*0060*/  IMAD.SHL.U32 R0, R0, 0x4, RZ ;  /* 0x0000000400007824 */ /* 0x002fe200078e00ff */
[----:B---3--:R-:W-:-:S04]  /*0070*/  SHF.R.S32.HI R6, RZ, 0x16, R7 ;  /* 0x00000016ff067819 */ /* 0x008fc80000011407 */
[----:B------:R-:W-:Y:S02]  /*0080*/  LOP3.LUT R0, R0, 0x1fc, RZ, 0xc0, !PT ;  /* 0x000001fc00007812 */ /* 0x000fe400078ec0ff */
[----:B------:R-:W-:Y:S02]  /*0090*/  SGXT R6, R6, 0x1 ;  /* 0x000000010606781a */ /* 0x000fe40000000200 */
[----:B------:R-:W-:-:S04]  /*00a0*/  LEA R7, R7, R0, 0x9 ;  /* 0x0000000007077211 */ /* 0x000fc800078e48ff */
[----:B------:R-:W-:Y:S01]  /*00b0*/  LEA.HI R6, R6, R7, RZ, 0xc ;  /* 0x0000000706067211 */ /* 0x000fe200078f60ff */
[----:B----4-:R-:W-:-:S03]  /*00c0*/  IMAD.WIDE R2, R7, 0x4, R2 ;  /* 0x0000000407027825 */ /* 0x010fc600078e0202 */
[----:B------:R-:W-:-:S04]  /*00d0*/  SHF.R.S32.HI R6, RZ, 0xc, R6 ;  /* 0x0000000cff067819 */ /* 0x000fc80000011406 */
[----:B------:R-:W-:-:S04]  /*00e0*/  LEA.HI R0, R6, R6, RZ, 0x2 ;  /* 0x0000000606007211 */ /* 0x000fc800078f10ff */
[----:B------:R-:W-:-:S05]  /*00f0*/  LOP3.LUT R9, R0, 0xfffffffc, RZ, 0xc0, !PT ;  /* 0xfffffffc00097812 */ /* 0x000fca00078ec0ff */
[----:B------:R-:W-:-:S04]  /*0100*/  IMAD.IADD R9, R6, 0x1, -R9 ;  /* 0x0000000106097824 */ /* 0x000fc800078e0a09 */
[----:B--2---:R-:W-:Y:S02]  /*0110*/  IMAD.WIDE R4, R9, 0x4, R4 ;  /* 0x0000000409047825 */ /* 0x004fe400078e0204 */
[----:B------:R-:W2:Y:S04]  /*0120*/  LDG.E.128 R8, desc[UR4][R2.64] ;  /* 0x0000000402087981 */ /* 0x000ea8000c1e1d00 */
[----:B------:R-:W2:Y:S02]  /*0130*/  LDG.E.EL R4, desc[UR4][R4.64] ;  /* 0x0000000404047981 */ /* 0x000ea4000c2e1900 */
[--C-:B--2---:R-:W-:Y:S01]  /*0140*/  FADD R8, R8, R4.reuse ;  /* 0x0000000408087221 */ /* 0x104fe20000000000 */
[--C-:B------:R-:W-:Y:S01]  /*0150*/  FADD R9, R9, R4.reuse ;  /* 0x0000000409097221 */ /* 0x100fe20000000000 */
[--C-:B------:R-:W-:Y:S01]  /*0160*/  FADD R10, R10, R4.reuse ;  /* 0x000000040a0a7221 */ /* 0x100fe20000000000 */
[----:B------:R-:W-:-:S05]  /*0170*/  FADD R11, R11, R4 ;  /* 0x000000040b0b7221 */ /* 0x000fca0000000000 */
[----:B------:R-:W-:Y:S01]  /*0180*/  STG.E.128 desc[UR4][R2.64], R8 ;  /* 0x0000000802007986 */ /* 0x000fe2000c101d04 */
[----:B------:R-:W-:Y:S05]  /*0190*/  EXIT ;  /* 0x000000000000794d */ /* 0x000fea0003800000 */
.L_x_0:
[----:B------:R-:W-:-:S00]  /*01a0*/  BRA `(.L_x_0) ;  /* 0xfffffffc00fc7947 */ /* 0x000fc0000383ffff */
[----:B------:R-:W-:-:S00]  /*01b0*/  NOP ;  /* 0x0000000000007918 */ /* 0x000fc00000000000 */
        /* <DEDUP_REMOVED lines=12> */
.L_x_1:


//--------------------- .nv.constant0.triton_poi_fused_convolution_2 --------------------------
	.section	.nv.constant0.triton_poi_fused_convolution_2,"a",@progbits
	.sectionflags	@""
	.align	4
.nv.constant0.triton_poi_fused_convolution_2:
	.zero		548
